	.headerflags	@"EF_CUDA_TEXMODE_UNIFIED EF_CUDA_64BIT_ADDRESS EF_CUDA_ACCELERATORS EF_CUDA_SM90 EF_CUDA_VIRTUAL_SM(EF_CUDA_SM90)"
	.elftype	@"ET_EXEC"


//--------------------- .nv.info                  --------------------------
	.section	.nv.info,"",@"SHT_CUDA_INFO"
	.align	4


	//----- nvinfo : EIATTR_REGCOUNT
	.align		4
        /*0000*/ 	.byte	0x04, 0x2f
        /*0002*/ 	.short	(.L_3 - .L_2)
	.align		4
.L_2:
        /*0004*/ 	.word	index@(triton_poi_fused__native_batch_norm_legit_no_training_convolution_sigmoid_3)
        /*0008*/ 	.word	0x00000014


	//----- nvinfo : EIATTR_MIN_STACK_SIZE
	.align		4
.L_3:
        /*000c*/ 	.byte	0x04, 0x12
        /*000e*/ 	.short	(.L_5 - .L_4)
	.align		4
.L_4:
        /*0010*/ 	.word	index@(triton_poi_fused__native_batch_norm_legit_no_training_convolution_sigmoid_3)
        /*0014*/ 	.word	0x00000000


	//----- nvinfo : EIATTR_FRAME_SIZE
	.align		4
.L_5:
        /*0018*/ 	.byte	0x04, 0x11
        /*001a*/ 	.short	(.L_7 - .L_6)
	.align		4
.L_6:
        /*001c*/ 	.word	index@(triton_poi_fused__native_batch_norm_legit_no_training_convolution_sigmoid_3)
        /*0020*/ 	.word	0x00000000


	//----- nvinfo : EIATTR_MIN_STACK_SIZE
	.align		4
.L_7:
        /*0024*/ 	.byte	0x04, 0x12
        /*0026*/ 	.short	(.L_9 - .L_8)
	.align		4
.L_8:
        /*0028*/ 	.word	index@(triton_poi_fused__native_batch_norm_legit_no_training_convolution_sigmoid_3)
        /*002c*/ 	.word	0x00000000
.L_9:


//--------------------- .nv.info.triton_poi_fused__native_batch_norm_legit_no_training_convolution_sigmoid_3 --------------------------
	.section	.nv.info.triton_poi_fused__native_batch_norm_legit_no_training_convolution_sigmoid_3,"",@"SHT_CUDA_INFO"
	.sectionflags	@""
	.align	4


	//----- nvinfo : EIATTR_CUDA_API_VERSION
	.align		4
        /*0000*/ 	.byte	0x04, 0x37
        /*0002*/ 	.short	(.L_11 - .L_10)
.L_10:
        /*0004*/ 	.word	0x0000007c


	//----- nvinfo : EIATTR_KPARAM_INFO
	.align		4
.L_11:
        /*0008*/ 	.byte	0x04, 0x17
        /*000a*/ 	.short	(.L_13 - .L_12)
.L_12:
        /*000c*/ 	.word	0x00000000
        /*0010*/ 	.short	0x0007
        /*0012*/ 	.short	0x0038
        /*0014*/ 	.byte	0x00, 0xf0, 0x11, 0x00


	//----- nvinfo : EIATTR_KPARAM_INFO
	.align		4
.L_13:
        /*0018*/ 	.byte	0x04, 0x17
        /*001a*/ 	.short	(.L_15 - .L_14)
.L_14:
        /*001c*/ 	.word	0x00000000
        /*0020*/ 	.short	0x0006
        /*0022*/ 	.short	0x0030
        /*0024*/ 	.byte	0x00, 0xf4, 0x21, 0x00


	//----- nvinfo : EIATTR_KPARAM_INFO
	.align		4
.L_15:
        /*0028*/ 	.byte	0x04, 0x17
        /*002a*/ 	.short	(.L_17 - .L_16)
.L_16:
        /*002c*/ 	.word	0x00000000
        /*0030*/ 	.short	0x0005
        /*0032*/ 	.short	0x0028
        /*0034*/ 	.byte	0x00, 0xf4, 0x21, 0x00


	//----- nvinfo : EIATTR_KPARAM_INFO
	.align		4
.L_17:
        /*0038*/ 	.byte	0x04, 0x17
        /*003a*/ 	.short	(.L_19 - .L_18)
.L_18:
        /*003c*/ 	.word	0x00000000
        /*0040*/ 	.short	0x0004
        /*0042*/ 	.short	0x0020
        /*0044*/ 	.byte	0x00, 0xf4, 0x21, 0x00


	//----- nvinfo : EIATTR_KPARAM_INFO
	.align		4
.L_19:
        /*0048*/ 	.byte	0x04, 0x17
        /*004a*/ 	.short	(.L_21 - .L_20)
.L_20:
        /*004c*/ 	.word	0x00000000
        /*0050*/ 	.short	0x0003
        /*0052*/ 	.short	0x0018
        /*0054*/ 	.byte	0x00, 0xf4, 0x21, 0x00


	//----- nvinfo : EIATTR_KPARAM_INFO
	.align		4
.L_21:
        /*0058*/ 	.byte	0x04, 0x17
        /*005a*/ 	.short	(.L_23 - .L_22)
.L_22:
        /*005c*/ 	.word	0x00000000
        /*0060*/ 	.short	0x0002
        /*0062*/ 	.short	0x0010
        /*0064*/ 	.byte	0x00, 0xf4, 0x21, 0x00


	//----- nvinfo : EIATTR_KPARAM_INFO
	.align		4
.L_23:
        /*0068*/ 	.byte	0x04, 0x17
        /*006a*/ 	.short	(.L_25 - .L_24)
.L_24:
        /*006c*/ 	.word	0x00000000
        /*0070*/ 	.short	0x0001
        /*0072*/ 	.short	0x0008
        /*0074*/ 	.byte	0x00, 0xf4, 0x21, 0x00


	//----- nvinfo : EIATTR_KPARAM_INFO
	.align		4
.L_25:
        /*0078*/ 	.byte	0x04, 0x17
        /*007a*/ 	.short	(.L_27 - .L_26)
.L_26:
        /*007c*/ 	.word	0x00000000
        /*0080*/ 	.short	0x0000
        /*0082*/ 	.short	0x0000
        /*0084*/ 	.byte	0x00, 0xf4, 0x21, 0x00


	//----- nvinfo : EIATTR_SPARSE_MMA_MASK
	.align		4
.L_27:
        /*0088*/ 	.byte	0x03, 0x50
        /*008a*/ 	.short	0x0000


	//----- nvinfo : EIATTR_MAXREG_COUNT
	.align		4
        /*008c*/ 	.byte	0x03, 0x1b
        /*008e*/ 	.short	0x00ff


	//----- nvinfo : EIATTR_EXIT_INSTR_OFFSETS
	.align		4
        /*0090*/ 	.byte	0x04, 0x1c
        /*0092*/ 	.short	(.L_29 - .L_28)


	//   ....[0]....
.L_28:
        /*0094*/ 	.word	0x00000440


	//   ....[1]....
        /*0098*/ 	.word	0x00000460


	//----- nvinfo : EIATTR_REQNTID
	.align		4
.L_29:
        /*009c*/ 	.byte	0x04, 0x10
        /*009e*/ 	.short	(.L_31 - .L_30)
.L_30:
        /*00a0*/ 	.word	0x00000020
        /*00a4*/ 	.word	0x00000001
        /*00a8*/ 	.word	0x00000001


	//----- nvinfo : EIATTR_CBANK_PARAM_SIZE
	.align		4
.L_31:
        /*00ac*/ 	.byte	0x03, 0x19
        /*00ae*/ 	.short	0x003c


	//----- nvinfo : EIATTR_PARAM_CBANK
	.align		4
        /*00b0*/ 	.byte	0x04, 0x0a
        /*00b2*/ 	.short	(.L_33 - .L_32)
	.align		4
.L_32:
        /*00b4*/ 	.word	index@(.nv.constant0.triton_poi_fused__native_batch_norm_legit_no_training_convolution_sigmoid_3)
        /*00b8*/ 	.short	0x0210
        /*00ba*/ 	.short	0x003c


	//----- nvinfo : EIATTR_SW_WAR
	.align		4
.L_33:
        /*00bc*/ 	.byte	0x04, 0x36
        /*00be*/ 	.short	(.L_35 - .L_34)
.L_34:
        /*00c0*/ 	.word	0x00000008
.L_35:


//--------------------- .nv.callgraph             --------------------------
	.section	.nv.callgraph,"",@"SHT_CUDA_CALLGRAPH"
	.align	4
	.sectionentsize	8
	.align		4
        /*0000*/ 	.word	0x00000000
	.align		4
        /*0004*/ 	.word	0xffffffff
	.align		4
        /*0008*/ 	.word	0x00000000
	.align		4
        /*000c*/ 	.word	0xfffffffe
	.align		4
        /*0010*/ 	.word	0x00000000
	.align		4
        /*0014*/ 	.word	0xfffffffd
	.align		4
        /*0018*/ 	.word	0x00000000
	.align		4
        /*001c*/ 	.word	0xfffffffc


//--------------------- .nv.constant4             --------------------------
	.section	.nv.constant4,"a",@progbits
	.align	8
	.align		8
.nv.constant4:
        /*0000*/ 	.dword	_$_str
	.align		8
        /*0008*/ 	.dword	_$_str_$_2


//--------------------- .text.triton_poi_fused__native_batch_norm_legit_no_training_convolution_sigmoid_3 --------------------------
	.section	.text.triton_poi_fused__native_batch_norm_legit_no_training_convolution_sigmoid_3,"ax",@progbits
	.align	128
        .global         triton_poi_fused__native_batch_norm_legit_no_training_convolution_sigmoid_3
        .type           triton_poi_fused__native_batch_norm_legit_no_training_convolution_sigmoid_3,@function
        .size           triton_poi_fused__native_batch_norm_legit_no_training_convolution_sigmoid_3,(.L_x_1 - triton_poi_fused__native_batch_norm_legit_no_training_convolution_sigmoid_3)
        .other          triton_poi_fused__native_batch_norm_legit_no_training_convolution_sigmoid_3,@"STO_CUDA_ENTRY STV_DEFAULT"
triton_poi_fused__native_batch_norm_legit_no_training_convolution_sigmoid_3:
.text.triton_poi_fused__native_batch_norm_legit_no_training_convolution_sigmoid_3:
[----:B------:R-:W0:Y:S08]  /*0000*/  LDC R1, c[0x0][0x28] ;  /* 0x00000a00ff017b82 */ /* 0x000e300000000800 */
[----:B------:R-:W1:Y:S01]  /*0010*/  LDC.64 R2, c[0x0][0x228] ;  /* 0x00008a00ff027b82 */ /* 0x000e620000000a00 */
[----:B------:R-:W2:Y:S01]  /*0020*/  S2R R0, SR_TID.X ;  /* 0x0000000000007919 */ /* 0x000ea20000002100 */
[----:B------:R-:W-:Y:S01]  /*0030*/  ULDC.64 UR4, c[0x0][0x208] ;  /* 0x0000820000047ab9 */ /* 0x000fe20000000a00 */
[----:B------:R-:W3:Y:S05]  /*0040*/  S2R R15, SR_CTAID.X ;  /* 0x00000000000f7919 */ /* 0x000eea0000002500 */
[----:B------:R-:W4:Y:S01]  /*0050*/  LDC.64 R12, c[0x0][0x210] ;  /* 0x00008400ff0c7b82 */ /* 0x000f220000000a00 */
[----:B-1----:R4:W5:Y:S07]  /*0060*/  LDG.E R14, desc[UR4][R2.64] ;  /* 0x00000004020e7981 */ /* 0x00296e000c1e1900 */
[----:B------:R-:W1:Y:S01]  /*0070*/  LDC.64 R4, c[0x0][0x218] ;  /* 0x00008600ff047b82 */ /* 0x000e620000000a00 */
[----:B------:R-:W-:-:S02]  /*0080*/  CS2R R16, SRZ ;  /* 0x0000000000107805 */ /* 0x000fc4000001ff00 */
[----:B--2---:R-:W-:-:S05]  /*0090*/  SHF.L.U32 R0, R0, 0x1, RZ ;  /* 0x0000000100007819 */ /* 0x004fca00000006ff */
[----:B------:R-:W2:Y:S01]  /*00a0*/  LDC.64 R6, c[0x0][0x220] ;  /* 0x00008800ff067b82 */ /* 0x000ea20000000a00 */
[----:B------:R-:W-:-:S04]  /*00b0*/  LOP3.LUT R0, R0, 0x3e, RZ, 0xc0, !PT ;  /* 0x0000003e00007812 */ /* 0x000fc800078ec0ff */
[----:B---3--:R-:W-:-:S03]  /*00c0*/  LEA R15, R15, R0, 0x6 ;  /* 0x000000000f0f7211 */ /* 0x008fc600078e30ff */
[----:B------:R-:W3:Y:S01]  /*00d0*/  LDC.64 R8, c[0x0][0x230] ;  /* 0x00008c00ff087b82 */ /* 0x000ee20000000a00 */
[C---:B------:R-:W-:Y:S01]  /*00e0*/  ISETP.GE.AND P0, PT, R15.reuse, 0x40, PT ;  /* 0x000000400f00780c */ /* 0x040fe20003f06270 */
[----:B----4-:R-:W-:Y:S01]  /*00f0*/  IMAD.WIDE R2, R15, 0x4, R12 ;  /* 0x000000040f027825 */ /* 0x010fe200078e020c */
[----:B-1----:R1:W4:Y:S05]  /*0100*/  LDG.E R4, desc[UR4][R4.64] ;  /* 0x0000000404047981 */ /* 0x00232a000c1e1900 */
[----:B------:R-:W1:Y:S06]  /*0110*/  LDC.64 R10, c[0x0][0x238] ;  /* 0x00008e00ff0a7b82 */ /* 0x000e6c0000000a00 */
[----:B------:R-:W4:Y:S04]  /*0120*/  @!P0 LDG.E.64 R16, desc[UR4][R2.64] ;  /* 0x0000000402108981 */ /* 0x000f28000c1e1b00 */
[----:B--2---:R-:W2:Y:S04]  /*0130*/  LDG.E R6, desc[UR4][R6.64] ;  /* 0x0000000406067981 */ /* 0x004ea8000c1e1900 */
[----:B---3--:R-:W3:Y:S04]  /*0140*/  LDG.E R8, desc[UR4][R8.64] ;  /* 0x0000000408087981 */ /* 0x008ee8000c1e1900 */
[----:B01----:R-:W3:Y:S01]  /*0150*/  LDG.E R11, desc[UR4][R10.64] ;  /* 0x000000040a0b7981 */ /* 0x003ee2000c1e1900 */
[----:B------:R-:W-:Y:S01]  /*0160*/  HFMA2.MMA R12, -RZ, RZ, 1.625, 0 ;  /* 0x3e800000ff0c7435 */ /* 0x000fe200000001ff */
[----:B-----5:R-:W-:-:S04]  /*0170*/  FADD R14, R14, 9.9999997473787516356e-06 ;  /* 0x3727c5ac0e0e7421 */ /* 0x020fc80000000000 */
[----:B------:R-:W0:Y:S02]  /*0180*/  MUFU.SQRT R0, R14 ;  /* 0x0000000e00007308 */ /* 0x000e240000002000 */
[C---:B0-----:R-:W-:Y:S02]  /*0190*/  FSETP.GT.AND P1, PT, R0.reuse, 8.50705917302346158658e+37, PT ;  /* 0x7e8000000000780b */ /* 0x041fe40003f24000 */
[----:B------:R-:W-:-:S11]  /*01a0*/  FSETP.GEU.AND P2, PT, R0, 1.175494350822287508e-38, PT ;  /* 0x008000000000780b */ /* 0x000fd60003f4e000 */
[----:B------:R-:W-:-:S04]  /*01b0*/  @P1 FMUL R0, R0, 0.25 ;  /* 0x3e80000000001820 */ /* 0x000fc80000400000 */
[----:B------:R-:W-:-:S06]  /*01c0*/  @!P2 FMUL R0, R0, 16777216 ;  /* 0x4b8000000000a820 */ /* 0x000fcc0000400000 */
[----:B------:R-:W0:Y:S01]  /*01d0*/  MUFU.RCP R0, R0 ;  /* 0x0000000000007308 */ /* 0x000e220000001000 */
[----:B------:R-:W-:Y:S01]  /*01e0*/  FSEL R5, R12, 1, P1 ;  /* 0x3f8000000c057808 */ /* 0x000fe20000800000 */
[C---:B----4-:R-:W-:Y:S01]  /*01f0*/  FADD R16, R4.reuse, R16 ;  /* 0x0000001004107221 */ /* 0x050fe20000000000 */
[----:B------:R-:W-:-:S03]  /*0200*/  FADD R17, R4, R17 ;  /* 0x0000001104117221 */ /* 0x000fc60000000000 */
[----:B------:R-:W-:Y:S01]  /*0210*/  @!P2 FMUL R5, R5, 16777216 ;  /* 0x4b8000000505a820 */ /* 0x000fe20000400000 */
[C---:B--2---:R-:W-:Y:S01]  /*0220*/  FADD R4, -R6.reuse, R16 ;  /* 0x0000001006047221 */ /* 0x044fe20000000100 */
[----:B------:R-:W-:Y:S02]  /*0230*/  FADD R6, -R6, R17 ;  /* 0x0000001106067221 */ /* 0x000fe40000000100 */
[----:B0-----:R-:W-:-:S04]  /*0240*/  FMUL R5, R0, R5 ;  /* 0x0000000500057220 */ /* 0x001fc80000400000 */
[-C--:B------:R-:W-:Y:S01]  /*0250*/  FMUL R4, R4, R5.reuse ;  /* 0x0000000504047220 */ /* 0x080fe20000400000 */
[----:B------:R-:W-:-:S03]  /*0260*/  FMUL R6, R6, R5 ;  /* 0x0000000506067220 */ /* 0x000fc60000400000 */
[C-C-:B---3--:R-:W-:Y:S01]  /*0270*/  FFMA R4, R8.reuse, R4, R11.reuse ;  /* 0x0000000408047223 */ /* 0x148fe2000000000b */
[----:B------:R-:W-:-:S03]  /*0280*/  FFMA R6, R8, R6, R11 ;  /* 0x0000000608067223 */ /* 0x000fc6000000000b */
[----:B------:R-:W-:Y:S01]  /*0290*/  FADD R4, RZ, -R4 ;  /* 0x80000004ff047221 */ /* 0x000fe20000000000 */
[----:B------:R-:W-:-:S03]  /*02a0*/  FADD R6, RZ, -R6 ;  /* 0x80000006ff067221 */ /* 0x000fc60000000000 */
[----:B------:R-:W-:Y:S01]  /*02b0*/  FMUL R0, R4, 1.4426950216293334961 ;  /* 0x3fb8aa3b04007820 */ /* 0x000fe20000400000 */
[----:B------:R-:W-:-:S04]  /*02c0*/  FMUL R6, R6, 1.4426950216293334961 ;  /* 0x3fb8aa3b06067820 */ /* 0x000fc80000400000 */
[----:B------:R-:W-:Y:S02]  /*02d0*/  FSETP.GEU.AND P1, PT, R0, -126, PT ;  /* 0xc2fc00000000780b */ /* 0x000fe40003f2e000 */
[----:B------:R-:W-:-:S11]  /*02e0*/  FSETP.GEU.AND P2, PT, R6, -126, PT ;  /* 0xc2fc00000600780b */ /* 0x000fd60003f4e000 */
[----:B------:R-:W-:Y:S02]  /*02f0*/  @!P1 FMUL R0, R0, 0.5 ;  /* 0x3f00000000009820 */ /* 0x000fe40000400000 */
[----:B------:R-:W-:Y:S02]  /*0300*/  @!P2 FMUL R6, R6, 0.5 ;  /* 0x3f0000000606a820 */ /* 0x000fe40000400000 */
[----:B------:R-:W0:Y:S08]  /*0310*/  MUFU.EX2 R4, R0 ;  /* 0x0000000000047308 */ /* 0x000e300000000800 */
[----:B------:R-:W1:Y:S01]  /*0320*/  MUFU.EX2 R5, R6 ;  /* 0x0000000600057308 */ /* 0x000e620000000800 */
[----:B0-----:R-:W-:-:S04]  /*0330*/  @!P1 FMUL R4, R4, R4 ;  /* 0x0000000404049220 */ /* 0x001fc80000400000 */
[----:B------:R-:W-:Y:S01]  /*0340*/  FADD R7, R4, 1 ;  /* 0x3f80000004077421 */ /* 0x000fe20000000000 */
[----:B-1----:R-:W-:-:S04]  /*0350*/  @!P2 FMUL R5, R5, R5 ;  /* 0x000000050505a220 */ /* 0x002fc80000400000 */
[----:B------:R-:W-:Y:S01]  /*0360*/  FADD R8, R5, 1 ;  /* 0x3f80000005087421 */ /* 0x000fe20000000000 */
[----:B------:R-:W-:Y:S01]  /*0370*/  FSETP.GT.AND P1, PT, R7, 8.50705917302346158658e+37, PT ;  /* 0x7e8000000700780b */ /* 0x000fe20003f24000 */
[----:B------:R-:W0:Y:S03]  /*0380*/  LDC.64 R4, c[0x0][0x240] ;  /* 0x00009000ff047b82 */ /* 0x000e260000000a00 */
[----:B------:R-:W-:-:S09]  /*0390*/  FSETP.GT.AND P2, PT, R8, 8.50705917302346158658e+37, PT ;  /* 0x7e8000000800780b */ /* 0x000fd20003f44000 */
[----:B------:R-:W-:-:S04]  /*03a0*/  @P1 FMUL R7, R7, 0.25 ;  /* 0x3e80000007071820 */ /* 0x000fc80000400000 */
[----:B------:R-:W-:Y:S02]  /*03b0*/  @P2 FMUL R8, R8, 0.25 ;  /* 0x3e80000008082820 */ /* 0x000fe40000400000 */
[----:B------:R-:W1:Y:S08]  /*03c0*/  MUFU.RCP R7, R7 ;  /* 0x0000000700077308 */ /* 0x000e700000001000 */
[----:B------:R-:W2:Y:S01]  /*03d0*/  MUFU.RCP R8, R8 ;  /* 0x0000000800087308 */ /* 0x000ea20000001000 */
[----:B------:R-:W-:-:S02]  /*03e0*/  FSEL R0, R12, 1, P1 ;  /* 0x3f8000000c007808 */ /* 0x000fc40000800000 */
[----:B------:R-:W-:Y:S01]  /*03f0*/  FSEL R9, R12, 1, P2 ;  /* 0x3f8000000c097808 */ /* 0x000fe20001000000 */
[----:B------:R3:W-:Y:S01]  /*0400*/  @!P0 STG.E.64 desc[UR4][R2.64], R16 ;  /* 0x0000001002008986 */ /* 0x0007e2000c101b04 */
[----:B0-----:R-:W-:-:S04]  /*0410*/  IMAD.WIDE R4, R15, 0x4, R4 ;  /* 0x000000040f047825 */ /* 0x001fc800078e0204 */
[----:B-1----:R-:W-:Y:S01]  /*0420*/  FMUL R10, R7, R0 ;  /* 0x00000000070a7220 */ /* 0x002fe20000400000 */
[----:B--2---:R-:W-:Y:S01]  /*0430*/  FMUL R11, R8, R9 ;  /* 0x00000009080b7220 */ /* 0x004fe20000400000 */
[----:B------:R-:W-:Y:S06]  /*0440*/  @P0 EXIT ;  /* 0x000000000000094d */ /* 0x000fec0003800000 */
[----:B------:R-:W-:Y:S01]  /*0450*/  STG.E.64 desc[UR4][R4.64], R10 ;  /* 0x0000000a04007986 */ /* 0x000fe2000c101b04 */
[----:B------:R-:W-:Y:S05]  /*0460*/  EXIT ;  /* 0x000000000000794d */ /* 0x000fea0003800000 */
.L_x_0:
[----:B------:R-:W-:-:S00]  /*0470*/  BRA `(.L_x_0) ;  /* 0xfffffffc00fc7947 */ /* 0x000fc0000383ffff */
[----:B------:R-:W-:-:S00]  /*0480*/  NOP ;  /* 0x0000000000007918 */ /* 0x000fc00000000000 */
[----:B------:R-:W-:-:S00]  /*0490*/  NOP ;  /* 0x0000000000007918 */ /* 0x000fc00000000000 */
[----:B------:R-:W-:-:S00]  /*04a0*/  NOP ;  /* 0x0000000000007918 */ /* 0x000fc00000000000 */
[----:B------:R-:W-:-:S00]  /*04b0*/  NOP ;  /* 0x0000000000007918 */ /* 0x000fc00000000000 */
[----:B------:R-:W-:-:S00]  /*04c0*/  NOP ;  /* 0x0000000000007918 */ /* 0x000fc00000000000 */
[----:B------:R-:W-:-:S00]  /*04d0*/  NOP ;  /* 0x0000000000007918 */ /* 0x000fc00000000000 */
[----:B------:R-:W-:-:S00]  /*04e0*/  NOP ;  /* 0x0000000000007918 */ /* 0x000fc00000000000 */
[----:B------:R-:W-:-:S00]  /*04f0*/  NOP ;  /* 0x0000000000007918 */ /* 0x000fc00000000000 */
.L_x_1:


//--------------------- .nv.global.init           --------------------------
	.section	.nv.global.init,"aw",@progbits
.nv.global.init:
	.type		_$_str,@object
	.size		_$_str,(_$_str_$_2 - _$_str)
_$_str:
        /*0000*/ 	.byte	0x5f, 0x5f, 0x43, 0x55, 0x44, 0x41, 0x5f, 0x46, 0x54, 0x5a, 0x00
	.type		_$_str_$_2,@object
	.size		_$_str_$_2,(.L_1 - _$_str_$_2)
_$_str_$_2:
        /*000b*/ 	.byte	0x5f, 0x5f, 0x43, 0x55, 0x44, 0x41, 0x5f, 0x50, 0x52, 0x45, 0x43, 0x5f, 0x53, 0x51, 0x52, 0x54
        /*001b*/ 	.byte	0x00
.L_1:


//--------------------- .nv.constant0.triton_poi_fused__native_batch_norm_legit_no_training_convolution_sigmoid_3 --------------------------
	.section	.nv.constant0.triton_poi_fused__native_batch_norm_legit_no_training_convolution_sigmoid_3,"a",@progbits
	.sectionflags	@""
	.align	4
.nv.constant0.triton_poi_fused__native_batch_norm_legit_no_training_convolution_sigmoid_3:
	.zero		588
